//
// Generated by NVIDIA NVVM Compiler
//
// Compiler Build ID: CL-36424714
// Cuda compilation tools, release 13.0, V13.0.88
// Based on NVVM 20.0.0
//

.version 9.0
.target sm_100
.address_size 64

	// .globl	_Z10mandelbrotPfiiffff

.visible .entry _Z10mandelbrotPfiiffff(
	.param .u64 .ptr .align 1 _Z10mandelbrotPfiiffff_param_0,
	.param .u32 _Z10mandelbrotPfiiffff_param_1,
	.param .u32 _Z10mandelbrotPfiiffff_param_2,
	.param .f32 _Z10mandelbrotPfiiffff_param_3,
	.param .f32 _Z10mandelbrotPfiiffff_param_4,
	.param .f32 _Z10mandelbrotPfiiffff_param_5,
	.param .f32 _Z10mandelbrotPfiiffff_param_6
)
{
	.reg .pred 	%p<10>;
	.reg .b32 	%r<20>;
	.reg .b32 	%f<58>;
	.reg .b64 	%rd<5>;

	ld.param.u64 	%rd1, [_Z10mandelbrotPfiiffff_param_0];
	ld.param.u32 	%r3, [_Z10mandelbrotPfiiffff_param_1];
	ld.param.u32 	%r5, [_Z10mandelbrotPfiiffff_param_2];
	ld.param.f32 	%f13, [_Z10mandelbrotPfiiffff_param_3];
	ld.param.f32 	%f14, [_Z10mandelbrotPfiiffff_param_4];
	ld.param.f32 	%f15, [_Z10mandelbrotPfiiffff_param_5];
	ld.param.f32 	%f16, [_Z10mandelbrotPfiiffff_param_6];
	mov.u32 	%r6, %ctaid.x;
	mov.u32 	%r7, %ntid.x;
	mov.u32 	%r8, %tid.x;
	mad.lo.s32 	%r1, %r6, %r7, %r8;
	mov.u32 	%r9, %ctaid.y;
	mov.u32 	%r10, %ntid.y;
	mov.u32 	%r11, %tid.y;
	mad.lo.s32 	%r12, %r9, %r10, %r11;
	setp.ge.s32 	%p1, %r1, %r3;
	setp.ge.s32 	%p2, %r12, %r5;
	or.pred  	%p3, %p1, %p2;
	@%p3 bra 	$L__BB0_4;
	sub.f32 	%f18, %f14, %f13;
	cvt.rn.f32.s32 	%f19, %r1;
	mul.f32 	%f20, %f18, %f19;
	add.s32 	%r13, %r3, -1;
	cvt.rn.f32.s32 	%f21, %r13;
	div.rn.f32 	%f22, %f20, %f21;
	add.f32 	%f1, %f13, %f22;
	sub.f32 	%f23, %f16, %f15;
	cvt.rn.f32.u32 	%f24, %r12;
	mul.f32 	%f25, %f23, %f24;
	add.s32 	%r14, %r5, -1;
	cvt.rn.f32.u32 	%f26, %r14;
	div.rn.f32 	%f27, %f25, %f26;
	add.f32 	%f2, %f15, %f27;
	mov.f32 	%f53, 0f00000000;
	mov.f32 	%f54, %f53;
	mov.f32 	%f55, %f53;
	mov.f32 	%f56, %f53;
	mov.f32 	%f57, %f53;
$L__BB0_2:
	sub.f32 	%f28, %f54, %f53;
	add.f32 	%f8, %f1, %f28;
	add.f32 	%f29, %f57, %f57;
	fma.rn.f32 	%f56, %f29, %f56, %f2;
	add.f32 	%f55, %f55, 0f3F800000;
	mul.f32 	%f54, %f8, %f8;
	mul.f32 	%f53, %f56, %f56;
	add.f32 	%f31, %f54, %f53;
	setp.le.f32 	%p4, %f31, 0f40800000;
	setp.lt.f32 	%p5, %f55, 0f437F0000;
	and.pred  	%p6, %p4, %p5;
	mov.f32 	%f57, %f8;
	@%p6 bra 	$L__BB0_2;
	setp.lt.f32 	%p7, %f55, 0f00800000;
	mul.f32 	%f32, %f55, 0f4B000000;
	selp.f32 	%f33, %f32, %f55, %p7;
	selp.f32 	%f34, 0fC1B80000, 0f00000000, %p7;
	mov.b32 	%r15, %f33;
	add.s32 	%r16, %r15, -1059760811;
	and.b32  	%r17, %r16, -8388608;
	sub.s32 	%r18, %r15, %r17;
	mov.b32 	%f35, %r18;
	cvt.rn.f32.s32 	%f36, %r17;
	fma.rn.f32 	%f37, %f36, 0f34000000, %f34;
	add.f32 	%f38, %f35, 0fBF800000;
	fma.rn.f32 	%f39, %f38, 0fBE055027, 0f3E1039F6;
	fma.rn.f32 	%f40, %f39, %f38, 0fBDF8CDCC;
	fma.rn.f32 	%f41, %f40, %f38, 0f3E0F2955;
	fma.rn.f32 	%f42, %f41, %f38, 0fBE2AD8B9;
	fma.rn.f32 	%f43, %f42, %f38, 0f3E4CED0B;
	fma.rn.f32 	%f44, %f43, %f38, 0fBE7FFF22;
	fma.rn.f32 	%f45, %f44, %f38, 0f3EAAAA78;
	fma.rn.f32 	%f46, %f45, %f38, 0fBF000000;
	mul.f32 	%f47, %f38, %f46;
	fma.rn.f32 	%f48, %f47, %f38, %f38;
	fma.rn.f32 	%f49, %f37, 0f3F317218, %f48;
	setp.gt.u32 	%p8, %r15, 2139095039;
	fma.rn.f32 	%f50, %f33, 0f7F800000, 0f7F800000;
	selp.f32 	%f51, %f50, %f49, %p8;
	setp.eq.f32 	%p9, %f33, 0f00000000;
	selp.f32 	%f52, 0fFF800000, %f51, %p9;
	mad.lo.s32 	%r19, %r3, %r12, %r1;
	cvta.to.global.u64 	%rd2, %rd1;
	mul.wide.s32 	%rd3, %r19, 4;
	add.s64 	%rd4, %rd2, %rd3;
	st.global.f32 	[%rd4], %f52;
$L__BB0_4:
	ret;

}


// ===== COMPILED SASS (sm_100) =====

	.target	sm_100

	.elftype	@"ET_EXEC"


//--------------------- .note.nv.tkinfo           --------------------------
	.section	.note.nv.tkinfo,"",@"SHT_NOTE"
	.sectionflags	@"SHF_NOTE_NV_TKINFO"
	.tkinfo
        /*0018*/ 	.word	0x00000002
        /*0030*/ 	.string	""
        /*0030*/ 	.string	"ptxas"
        /*0030*/ 	.string	"Cuda compilation tools, release 13.0, V13.0.88"
        /*0030*/ 	.string	"Build cuda_13.0.r13.0/compiler.36424714_0"
        /*0030*/ 	.string	"-arch sm_100 -m 64 "



//--------------------- .note.nv.cuinfo           --------------------------
	.section	.note.nv.cuinfo,"",@"SHT_NOTE"
	.sectionflags	@"SHF_NOTE_NV_CUINFO"
        /*0018*/ 	.short	0x0002
        /*001a*/ 	.short	0x0064
        /*001c*/ 	.short	0x0082
	.zero		2


//--------------------- .nv.info                  --------------------------
	.section	.nv.info,"",@"SHT_CUDA_INFO"
	.align	4


	//----- nvinfo : EIATTR_REGCOUNT
	.align		4
        /*0000*/ 	.byte	0x04, 0x2f
        /*0002*/ 	.short	(.L_1 - .L_0)
	.align		4
.L_0:
        /*0004*/ 	.word	index@(_Z10mandelbrotPfiiffff)
        /*0008*/ 	.word	0x00000011


	//----- nvinfo : EIATTR_FRAME_SIZE
	.align		4
.L_1:
        /*000c*/ 	.byte	0x04, 0x11
        /*000e*/ 	.short	(.L_3 - .L_2)
	.align		4
.L_2:
        /*0010*/ 	.word	index@($__internal_0_$__cuda_sm3x_div_rn_noftz_f32_slowpath)
        /*0014*/ 	.word	0x00000000


	//----- nvinfo : EIATTR_FRAME_SIZE
	.align		4
.L_3:
        /*0018*/ 	.byte	0x04, 0x11
        /*001a*/ 	.short	(.L_5 - .L_4)
	.align		4
.L_4:
        /*001c*/ 	.word	index@(_Z10mandelbrotPfiiffff)
        /*0020*/ 	.word	0x00000000


	//----- nvinfo : EIATTR_MIN_STACK_SIZE
	.align		4
.L_5:
        /*0024*/ 	.byte	0x04, 0x12
        /*0026*/ 	.short	(.L_7 - .L_6)
	.align		4
.L_6:
        /*0028*/ 	.word	index@(_Z10mandelbrotPfiiffff)
        /*002c*/ 	.word	0x00000000
.L_7:


//--------------------- .nv.compat                --------------------------
	.section	.nv.compat,"",@"SHT_CUDA_COMPAT_INFO"
	.align	4
        /*0000*/ 	.byte	0x02, 0x09, 0x00, 0x00, 0x02, 0x02, 0x01, 0x00, 0x02, 0x05, 0x05, 0x00, 0x03, 0x07, 0x01, 0x01
        /*0010*/ 	.byte	0x02, 0x03, 0x00, 0x00, 0x02, 0x06, 0x01, 0x00, 0x04, 0x0b, 0x08, 0x00, 0x01, 0x00, 0x00, 0x00
        /*0020*/ 	.byte	0x00, 0x00, 0x00, 0x00


//--------------------- .nv.info._Z10mandelbrotPfiiffff --------------------------
	.section	.nv.info._Z10mandelbrotPfiiffff,"",@"SHT_CUDA_INFO"
	.sectionflags	@""
	.align	4


	//----- nvinfo : EIATTR_CUDA_API_VERSION
	.align		4
        /*0000*/ 	.byte	0x04, 0x37
        /*0002*/ 	.short	(.L_9 - .L_8)
.L_8:
        /*0004*/ 	.word	0x00000082


	//----- nvinfo : EIATTR_KPARAM_INFO
	.align		4
.L_9:
        /*0008*/ 	.byte	0x04, 0x17
        /*000a*/ 	.short	(.L_11 - .L_10)
.L_10:
        /*000c*/ 	.word	0x00000000
        /*0010*/ 	.short	0x0006
        /*0012*/ 	.short	0x001c
        /*0014*/ 	.byte	0x00, 0xf0, 0x11, 0x00


	//----- nvinfo : EIATTR_KPARAM_INFO
	.align		4
.L_11:
        /*0018*/ 	.byte	0x04, 0x17
        /*001a*/ 	.short	(.L_13 - .L_12)
.L_12:
        /*001c*/ 	.word	0x00000000
        /*0020*/ 	.short	0x0005
        /*0022*/ 	.short	0x0018
        /*0024*/ 	.byte	0x00, 0xf0, 0x11, 0x00


	//----- nvinfo : EIATTR_KPARAM_INFO
	.align		4
.L_13:
        /*0028*/ 	.byte	0x04, 0x17
        /*002a*/ 	.short	(.L_15 - .L_14)
.L_14:
        /*002c*/ 	.word	0x00000000
        /*0030*/ 	.short	0x0004
        /*0032*/ 	.short	0x0014
        /*0034*/ 	.byte	0x00, 0xf0, 0x11, 0x00


	//----- nvinfo : EIATTR_KPARAM_INFO
	.align		4
.L_15:
        /*0038*/ 	.byte	0x04, 0x17
        /*003a*/ 	.short	(.L_17 - .L_16)
.L_16:
        /*003c*/ 	.word	0x00000000
        /*0040*/ 	.short	0x0003
        /*0042*/ 	.short	0x0010
        /*0044*/ 	.byte	0x00, 0xf0, 0x11, 0x00


	//----- nvinfo : EIATTR_KPARAM_INFO
	.align		4
.L_17:
        /*0048*/ 	.byte	0x04, 0x17
        /*004a*/ 	.short	(.L_19 - .L_18)
.L_18:
        /*004c*/ 	.word	0x00000000
        /*0050*/ 	.short	0x0002
        /*0052*/ 	.short	0x000c
        /*0054*/ 	.byte	0x00, 0xf0, 0x11, 0x00


	//----- nvinfo : EIATTR_KPARAM_INFO
	.align		4
.L_19:
        /*0058*/ 	.byte	0x04, 0x17
        /*005a*/ 	.short	(.L_21 - .L_20)
.L_20:
        /*005c*/ 	.word	0x00000000
        /*0060*/ 	.short	0x0001
        /*0062*/ 	.short	0x0008
        /*0064*/ 	.byte	0x00, 0xf0, 0x11, 0x00


	//----- nvinfo : EIATTR_KPARAM_INFO
	.align		4
.L_21:
        /*0068*/ 	.byte	0x04, 0x17
        /*006a*/ 	.short	(.L_23 - .L_22)
.L_22:
        /*006c*/ 	.word	0x00000000
        /*0070*/ 	.short	0x0000
        /*0072*/ 	.short	0x0000
        /*0074*/ 	.byte	0x00, 0xf5, 0x21, 0x00


	//----- nvinfo : EIATTR_SPARSE_MMA_MASK
	.align		4
.L_23:
        /*0078*/ 	.byte	0x03, 0x50
        /*007a*/ 	.short	0x0000


	//----- nvinfo : EIATTR_MAXREG_COUNT
	.align		4
        /*007c*/ 	.byte	0x03, 0x1b
        /*007e*/ 	.short	0x00ff


	//----- nvinfo : EIATTR_MERCURY_ISA_VERSION
	.align		4
        /*0080*/ 	.byte	0x03, 0x5f
        /*0082*/ 	.short	0x0101


	//----- nvinfo : EIATTR_VRC_CTA_INIT_COUNT
	.align		4
        /*0084*/ 	.byte	0x02, 0x4a
	.zero		1
	.zero		1


	//----- nvinfo : EIATTR_EXIT_INSTR_OFFSETS
	.align		4
        /*0088*/ 	.byte	0x04, 0x1c
        /*008a*/ 	.short	(.L_25 - .L_24)


	//   ....[0]....
.L_24:
        /*008c*/ 	.word	0x000000c0


	//   ....[1]....
        /*0090*/ 	.word	0x000006b0


	//----- nvinfo : EIATTR_CRS_STACK_SIZE
	.align		4
.L_25:
        /*0094*/ 	.byte	0x04, 0x1e
        /*0096*/ 	.short	(.L_27 - .L_26)
.L_26:
        /*0098*/ 	.word	0x00000000


	//----- nvinfo : EIATTR_CBANK_PARAM_SIZE
	.align		4
.L_27:
        /*009c*/ 	.byte	0x03, 0x19
        /*009e*/ 	.short	0x0020


	//----- nvinfo : EIATTR_PARAM_CBANK
	.align		4
        /*00a0*/ 	.byte	0x04, 0x0a
        /*00a2*/ 	.short	(.L_29 - .L_28)
	.align		4
.L_28:
        /*00a4*/ 	.word	index@(.nv.constant0._Z10mandelbrotPfiiffff)
        /*00a8*/ 	.short	0x0380
        /*00aa*/ 	.short	0x0020


	//----- nvinfo : EIATTR_SW_WAR
	.align		4
.L_29:
        /*00ac*/ 	.byte	0x04, 0x36
        /*00ae*/ 	.short	(.L_31 - .L_30)
.L_30:
        /*00b0*/ 	.word	0x00000008
.L_31:


//--------------------- .nv.callgraph             --------------------------
	.section	.nv.callgraph,"",@"SHT_CUDA_CALLGRAPH"
	.align	4
	.sectionentsize	8
	.align		4
        /*0000*/ 	.word	0x00000000
	.align		4
        /*0004*/ 	.word	0xffffffff
	.align		4
        /*0008*/ 	.word	0x00000000
	.align		4
        /*000c*/ 	.word	0xfffffffe
	.align		4
        /*0010*/ 	.word	0x00000000
	.align		4
        /*0014*/ 	.word	0xfffffffd
	.align		4
        /*0018*/ 	.word	0x00000000
	.align		4
        /*001c*/ 	.word	0xfffffffc


//--------------------- .text._Z10mandelbrotPfiiffff --------------------------
	.section	.text._Z10mandelbrotPfiiffff,"ax",@progbits
	.align	128
        .global         _Z10mandelbrotPfiiffff
        .type           _Z10mandelbrotPfiiffff,@function
        .size           _Z10mandelbrotPfiiffff,(.L_x_18 - _Z10mandelbrotPfiiffff)
        .other          _Z10mandelbrotPfiiffff,@"STO_CUDA_ENTRY STV_DEFAULT"
_Z10mandelbrotPfiiffff:
.text._Z10mandelbrotPfiiffff:
[----:B------:R-:W-:Y:S01]  /*0000*/  LDC R1, c[0x0][0x37c] ;  /* 0x0000df00ff017b82 */ /* 0x000fe20000000800 */
[----:B------:R-:W0:Y:S07]  /*0010*/  S2R R3, SR_TID.Y ;  /* 0x0000000000037919 */ /* 0x000e2e0000002200 */
[----:B------:R-:W1:Y:S01]  /*0020*/  LDC R5, c[0x0][0x360] ;  /* 0x0000d800ff057b82 */ /* 0x000e620000000800 */
[----:B------:R-:W2:Y:S01]  /*0030*/  LDCU.64 UR4, c[0x0][0x388] ;  /* 0x00007100ff0477ac */ /* 0x000ea20008000a00 */
[----:B------:R-:W1:Y:S06]  /*0040*/  S2R R0, SR_TID.X ;  /* 0x0000000000007919 */ /* 0x000e6c0000002100 */
[----:B------:R-:W0:Y:S08]  /*0050*/  S2UR UR7, SR_CTAID.Y ;  /* 0x00000000000779c3 */ /* 0x000e300000002600 */
[----:B------:R-:W0:Y:S08]  /*0060*/  LDC R2, c[0x0][0x364] ;  /* 0x0000d900ff027b82 */ /* 0x000e300000000800 */
[----:B------:R-:W1:Y:S01]  /*0070*/  S2UR UR6, SR_CTAID.X ;  /* 0x00000000000679c3 */ /* 0x000e620000002500 */
[----:B0-----:R-:W-:-:S05]  /*0080*/  IMAD R2, R2, UR7, R3 ;  /* 0x0000000702027c24 */ /* 0x001fca000f8e0203 */
[----:B--2---:R-:W-:Y:S01]  /*0090*/  ISETP.GE.AND P0, PT, R2, UR5, PT ;  /* 0x0000000502007c0c */ /* 0x004fe2000bf06270 */
[----:B-1----:R-:W-:-:S05]  /*00a0*/  IMAD R5, R5, UR6, R0 ;  /* 0x0000000605057c24 */ /* 0x002fca000f8e0200 */
[----:B------:R-:W-:-:S13]  /*00b0*/  ISETP.GE.OR P0, PT, R5, UR4, P0 ;  /* 0x0000000405007c0c */ /* 0x000fda0008706670 */
[----:B------:R-:W-:Y:S05]  /*00c0*/  @P0 EXIT ;  /* 0x000000000000094d */ /* 0x000fea0003800000 */
[----:B------:R-:W0:Y:S01]  /*00d0*/  LDC.64 R8, c[0x0][0x390] ;  /* 0x0000e400ff087b82 */ /* 0x000e220000000a00 */
[----:B------:R-:W-:Y:S01]  /*00e0*/  UIADD3 UR4, UPT, UPT, UR4, -0x1, URZ ;  /* 0xffffffff04047890 */ /* 0x000fe2000fffe0ff */
[----:B------:R-:W-:Y:S01]  /*00f0*/  I2FP.F32.S32 R3, R5 ;  /* 0x0000000500037245 */ /* 0x000fe20000201400 */
[----:B------:R-:W-:Y:S04]  /*0100*/  BSSY.RECONVERGENT B0, `(.L_x_0) ;  /* 0x0000010000007945 */ /* 0x000fe80003800200 */
[----:B------:R-:W-:-:S04]  /*0110*/  I2FP.F32.S32 R7, UR4 ;  /* 0x0000000400077c45 */ /* 0x000fc80008201400 */
[----:B------:R-:W1:Y:S01]  /*0120*/  MUFU.RCP R4, R7 ;  /* 0x0000000700047308 */ /* 0x000e620000001000 */
[----:B0-----:R-:W-:-:S04]  /*0130*/  FADD R0, R9, -R8 ;  /* 0x8000000809007221 */ /* 0x001fc80000000000 */
[----:B------:R-:W-:Y:S01]  /*0140*/  FMUL R0, R0, R3 ;  /* 0x0000000300007220 */ /* 0x000fe20000400000 */
[----:B-1----:R-:W-:-:S03]  /*0150*/  FFMA R9, -R7, R4, 1 ;  /* 0x3f80000007097423 */ /* 0x002fc60000000104 */
[----:B------:R-:W0:Y:S01]  /*0160*/  FCHK P0, R0, R7 ;  /* 0x0000000700007302 */ /* 0x000e220000000000 */
[----:B------:R-:W-:-:S04]  /*0170*/  FFMA R9, R4, R9, R4 ;  /* 0x0000000904097223 */ /* 0x000fc80000000004 */
[----:B------:R-:W-:-:S04]  /*0180*/  FFMA R4, R0, R9, RZ ;  /* 0x0000000900047223 */ /* 0x000fc800000000ff */
[----:B------:R-:W-:-:S04]  /*0190*/  FFMA R3, -R7, R4, R0 ;  /* 0x0000000407037223 */ /* 0x000fc80000000100 */
[----:B------:R-:W-:Y:S01]  /*01a0*/  FFMA R4, R9, R3, R4 ;  /* 0x0000000309047223 */ /* 0x000fe20000000004 */
[----:B0-----:R-:W-:Y:S06]  /*01b0*/  @!P0 BRA `(.L_x_1) ;  /* 0x0000000000108947 */ /* 0x001fec0003800000 */
[----:B------:R-:W-:Y:S01]  /*01c0*/  IMAD.MOV.U32 R3, RZ, RZ, R7 ;  /* 0x000000ffff037224 */ /* 0x000fe200078e0007 */
[----:B------:R-:W-:-:S07]  /*01d0*/  MOV R6, 0x1f0 ;  /* 0x000001f000067802 */ /* 0x000fce0000000f00 */
[----:B------:R-:W-:Y:S05]  /*01e0*/  CALL.REL.NOINC `($__internal_0_$__cuda_sm3x_div_rn_noftz_f32_slowpath) ;  /* 0x0000000400347944 */ /* 0x000fea0003c00000 */
[----:B------:R-:W-:-:S07]  /*01f0*/  IMAD.MOV.U32 R4, RZ, RZ, R0 ;  /* 0x000000ffff047224 */ /* 0x000fce00078e0000 */
.L_x_1:
[----:B------:R-:W-:Y:S05]  /*0200*/  BSYNC.RECONVERGENT B0 ;  /* 0x0000000000007941 */ /* 0x000fea0003800200 */
.L_x_0:
[----:B------:R-:W0:Y:S01]  /*0210*/  LDCU UR4, c[0x0][0x38c] ;  /* 0x00007180ff0477ac */ /* 0x000e220008000800 */
[----:B------:R-:W1:Y:S01]  /*0220*/  LDC.64 R8, c[0x0][0x398] ;  /* 0x0000e600ff087b82 */ /* 0x000e620000000a00 */
[----:B------:R-:W-:Y:S01]  /*0230*/  I2FP.F32.U32 R3, R2 ;  /* 0x0000000200037245 */ /* 0x000fe20000201000 */
[----:B------:R-:W-:Y:S01]  /*0240*/  BSSY.RECONVERGENT B0, `(.L_x_2) ;  /* 0x0000013000007945 */ /* 0x000fe20003800200 */
[----:B0-----:R-:W-:-:S06]  /*0250*/  UIADD3 UR4, UPT, UPT, UR4, -0x1, URZ ;  /* 0xffffffff04047890 */ /* 0x001fcc000fffe0ff */
[----:B------:R-:W-:Y:S01]  /*0260*/  I2FP.F32.U32 R7, UR4 ;  /* 0x0000000400077c45 */ /* 0x000fe20008201000 */
[----:B-1----:R-:W-:-:S03]  /*0270*/  FADD R0, R9, -R8 ;  /* 0x8000000809007221 */ /* 0x002fc60000000000 */
[----:B------:R-:W0:Y:S01]  /*0280*/  MUFU.RCP R6, R7 ;  /* 0x0000000700067308 */ /* 0x000e220000001000 */
[----:B------:R-:W1:Y:S01]  /*0290*/  LDCU UR4, c[0x0][0x390] ;  /* 0x00007200ff0477ac */ /* 0x000e620008000800 */
[----:B------:R-:W-:-:S06]  /*02a0*/  FMUL R0, R0, R3 ;  /* 0x0000000300007220 */ /* 0x000fcc0000400000 */
[----:B------:R-:W2:Y:S01]  /*02b0*/  FCHK P0, R0, R7 ;  /* 0x0000000700007302 */ /* 0x000ea20000000000 */
[----:B0-----:R-:W-:Y:S01]  /*02c0*/  FFMA R9, -R7, R6, 1 ;  /* 0x3f80000007097423 */ /* 0x001fe20000000106 */
[----:B-1----:R-:W-:-:S03]  /*02d0*/  FADD R4, R4, UR4 ;  /* 0x0000000404047e21 */ /* 0x002fc60008000000 */
[----:B------:R-:W-:-:S04]  /*02e0*/  FFMA R9, R6, R9, R6 ;  /* 0x0000000906097223 */ /* 0x000fc80000000006 */
[----:B------:R-:W-:-:S04]  /*02f0*/  FFMA R6, R0, R9, RZ ;  /* 0x0000000900067223 */ /* 0x000fc800000000ff */
[----:B------:R-:W-:-:S04]  /*0300*/  FFMA R3, -R7, R6, R0 ;  /* 0x0000000607037223 */ /* 0x000fc80000000100 */
[----:B------:R-:W-:Y:S01]  /*0310*/  FFMA R3, R9, R3, R6 ;  /* 0x0000000309037223 */ /* 0x000fe20000000006 */
[----:B--2---:R-:W-:Y:S06]  /*0320*/  @!P0 BRA `(.L_x_3) ;  /* 0x0000000000108947 */ /* 0x004fec0003800000 */
[----:B------:R-:W-:Y:S02]  /*0330*/  MOV R3, R7 ;  /* 0x0000000700037202 */ /* 0x000fe40000000f00 */
[----:B------:R-:W-:-:S07]  /*0340*/  MOV R6, 0x360 ;  /* 0x0000036000067802 */ /* 0x000fce0000000f00 */
[----:B------:R-:W-:Y:S05]  /*0350*/  CALL.REL.NOINC `($__internal_0_$__cuda_sm3x_div_rn_noftz_f32_slowpath) ;  /* 0x0000000000d87944 */ /* 0x000fea0003c00000 */
[----:B------:R-:W-:-:S07]  /*0360*/  IMAD.MOV.U32 R3, RZ, RZ, R0 ;  /* 0x000000ffff037224 */ /* 0x000fce00078e0000 */
.L_x_3:
[----:B------:R-:W-:Y:S05]  /*0370*/  BSYNC.RECONVERGENT B0 ;  /* 0x0000000000007941 */ /* 0x000fea0003800200 */
.L_x_2:
[----:B------:R-:W0:Y:S01]  /*0380*/  LDCU UR6, c[0x0][0x398] ;  /* 0x00007300ff0677ac */ /* 0x000e220008000800 */
[----:B------:R-:W-:Y:S01]  /*0390*/  BSSY.RECONVERGENT B0, `(.L_x_4) ;  /* 0x0000011000007945 */ /* 0x000fe20003800200 */
[----:B------:R-:W-:Y:S01]  /*03a0*/  IMAD.MOV.U32 R0, RZ, RZ, RZ ;  /* 0x000000ffff007224 */ /* 0x000fe200078e00ff */
[----:B------:R-:W-:Y:S02]  /*03b0*/  CS2R R6, SRZ ;  /* 0x0000000000067805 */ /* 0x000fe4000001ff00 */
[----:B------:R-:W-:Y:S01]  /*03c0*/  CS2R R8, SRZ ;  /* 0x0000000000087805 */ /* 0x000fe2000001ff00 */
[----:B------:R-:W1:Y:S01]  /*03d0*/  LDCU.64 UR4, c[0x0][0x358] ;  /* 0x00006b00ff0477ac */ /* 0x000e620008000a00 */
[----:B0-----:R-:W-:-:S07]  /*03e0*/  FADD R10, R3, UR6 ;  /* 0x00000006030a7e21 */ /* 0x001fce0008000000 */
.L_x_5:
[----:B------:R-:W-:Y:S01]  /*03f0*/  FADD R7, R7, -R0 ;  /* 0x8000000007077221 */ /* 0x000fe20000000000 */
[----:B------:R-:W-:Y:S01]  /*0400*/  FADD R3, R9, R9 ;  /* 0x0000000909037221 */ /* 0x000fe20000000000 */
[----:B------:R-:W-:Y:S02]  /*0410*/  FADD R6, R6, 1 ;  /* 0x3f80000006067421 */ /* 0x000fe40000000000 */
[----:B------:R-:W-:Y:S01]  /*0420*/  FADD R9, R4, R7 ;  /* 0x0000000704097221 */ /* 0x000fe20000000000 */
[----:B------:R-:W-:Y:S02]  /*0430*/  FFMA R8, R3, R8, R10 ;  /* 0x0000000803087223 */ /* 0x000fe4000000000a */
[----:B------:R-:W-:Y:S01]  /*0440*/  FSETP.GEU.AND P0, PT, R6, 255, PT ;  /* 0x437f00000600780b */ /* 0x000fe20003f0e000 */
[----:B------:R-:W-:Y:S01]  /*0450*/  FMUL R7, R9, R9 ;  /* 0x0000000909077220 */ /* 0x000fe20000400000 */
[----:B------:R-:W-:-:S04]  /*0460*/  FMUL R0, R8, R8 ;  /* 0x0000000808007220 */ /* 0x000fc80000400000 */
[----:B------:R-:W-:-:S05]  /*0470*/  FADD R3, R7, R0 ;  /* 0x0000000007037221 */ /* 0x000fca0000000000 */
[----:B------:R-:W-:-:S13]  /*0480*/  FSETP.LE.AND P1, PT, R3, 4, PT ;  /* 0x408000000300780b */ /* 0x000fda0003f23000 */
[----:B------:R-:W-:Y:S05]  /*0490*/  @!P0 BRA P1, `(.L_x_5) ;  /* 0xfffffffc00d48947 */ /* 0x000fea000083ffff */
[----:B-1----:R-:W-:Y:S05]  /*04a0*/  BSYNC.RECONVERGENT B0 ;  /* 0x0000000000007941 */ /* 0x002fea0003800200 */
.L_x_4:
[C---:B------:R-:W-:Y:S01]  /*04b0*/  FMUL R3, R6.reuse, 8388608 ;  /* 0x4b00000006037820 */ /* 0x040fe20000400000 */
[----:B------:R-:W-:Y:S01]  /*04c0*/  FSETP.GEU.AND P0, PT, R6, 1.175494350822287508e-38, PT ;  /* 0x008000000600780b */ /* 0x000fe20003f0e000 */
[----:B------:R-:W-:Y:S01]  /*04d0*/  IMAD.MOV.U32 R7, RZ, RZ, 0x3e055027 ;  /* 0x3e055027ff077424 */ /* 0x000fe200078e00ff */
[----:B------:R-:W0:Y:S02]  /*04e0*/  LDCU UR6, c[0x0][0x388] ;  /* 0x00007100ff0677ac */ /* 0x000e240008000800 */
[----:B------:R-:W-:-:S04]  /*04f0*/  FSEL R3, R3, R6, !P0 ;  /* 0x0000000603037208 */ /* 0x000fc80004000000 */
[----:B------:R-:W-:-:S04]  /*0500*/  IADD3 R0, PT, PT, R3, -0x3f2aaaab, RZ ;  /* 0xc0d5555503007810 */ /* 0x000fc80007ffe0ff */
[----:B------:R-:W-:-:S05]  /*0510*/  LOP3.LUT R4, R0, 0xff800000, RZ, 0xc0, !PT ;  /* 0xff80000000047812 */ /* 0x000fca00078ec0ff */
[C---:B------:R-:W-:Y:S02]  /*0520*/  IMAD.IADD R0, R3.reuse, 0x1, -R4 ;  /* 0x0000000103007824 */ /* 0x040fe400078e0a04 */
[----:B0-----:R-:W-:Y:S02]  /*0530*/  IMAD R5, R2, UR6, R5 ;  /* 0x0000000602057c24 */ /* 0x001fe4000f8e0205 */
[----:B------:R-:W-:Y:S01]  /*0540*/  FADD R8, R0, -1 ;  /* 0xbf80000000087421 */ /* 0x000fe20000000000 */
[----:B------:R-:W-:Y:S02]  /*0550*/  FSEL R0, RZ, -23, P0 ;  /* 0xc1b80000ff007808 */ /* 0x000fe40000000000 */
[----:B------:R-:W-:Y:S01]  /*0560*/  ISETP.GT.U32.AND P0, PT, R3, 0x7f7fffff, PT ;  /* 0x7f7fffff0300780c */ /* 0x000fe20003f04070 */
[----:B------:R-:W-:-:S04]  /*0570*/  FFMA R7, R8, -R7, 0.14084610342979431152 ;  /* 0x3e1039f608077423 */ /* 0x000fc80000000807 */
[----:B------:R-:W-:-:S04]  /*0580*/  FFMA R7, R8, R7, -0.12148627638816833496 ;  /* 0xbdf8cdcc08077423 */ /* 0x000fc80000000007 */
[----:B------:R-:W-:-:S04]  /*0590*/  FFMA R7, R8, R7, 0.13980610668659210205 ;  /* 0x3e0f295508077423 */ /* 0x000fc80000000007 */
[----:B------:R-:W-:-:S04]  /*05a0*/  FFMA R7, R8, R7, -0.16684235632419586182 ;  /* 0xbe2ad8b908077423 */ /* 0x000fc80000000007 */
[----:B------:R-:W-:-:S04]  /*05b0*/  FFMA R7, R8, R7, 0.20012299716472625732 ;  /* 0x3e4ced0b08077423 */ /* 0x000fc80000000007 */
[C---:B------:R-:W-:Y:S02]  /*05c0*/  FFMA R9, R8.reuse, R7, -0.24999669194221496582 ;  /* 0xbe7fff2208097423 */ /* 0x040fe40000000007 */
[----:B------:R-:W0:Y:S02]  /*05d0*/  LDC.64 R6, c[0x0][0x380] ;  /* 0x0000e000ff067b82 */ /* 0x000e240000000a00 */
[----:B------:R-:W-:-:S04]  /*05e0*/  FFMA R9, R8, R9, 0.33333182334899902344 ;  /* 0x3eaaaa7808097423 */ /* 0x000fc80000000009 */
[C---:B------:R-:W-:Y:S01]  /*05f0*/  FFMA R11, R8.reuse, R9, -0.5 ;  /* 0xbf000000080b7423 */ /* 0x040fe20000000009 */
[----:B------:R-:W-:Y:S02]  /*0600*/  I2FP.F32.S32 R9, R4 ;  /* 0x0000000400097245 */ /* 0x000fe40000201400 */
[----:B------:R-:W-:Y:S01]  /*0610*/  MOV R4, 0x7f800000 ;  /* 0x7f80000000047802 */ /* 0x000fe20000000f00 */
[C---:B------:R-:W-:Y:S02]  /*0620*/  FMUL R11, R8.reuse, R11 ;  /* 0x0000000b080b7220 */ /* 0x040fe40000400000 */
[----:B------:R-:W-:Y:S02]  /*0630*/  FFMA R0, R9, 1.1920928955078125e-07, R0 ;  /* 0x3400000009007823 */ /* 0x000fe40000000000 */
[----:B------:R-:W-:-:S04]  /*0640*/  FFMA R11, R8, R11, R8 ;  /* 0x0000000b080b7223 */ /* 0x000fc80000000008 */
[----:B------:R-:W-:Y:S01]  /*0650*/  FFMA R0, R0, 0.69314718246459960938, R11 ;  /* 0x3f31721800007823 */ /* 0x000fe2000000000b */
[C---:B------:R-:W-:Y:S01]  /*0660*/  @P0 FFMA R0, R3.reuse, R4, +INF ;  /* 0x7f80000003000423 */ /* 0x040fe20000000004 */
[----:B------:R-:W-:Y:S01]  /*0670*/  FSETP.NEU.AND P0, PT, R3, RZ, PT ;  /* 0x000000ff0300720b */ /* 0x000fe20003f0d000 */
[----:B0-----:R-:W-:-:S03]  /*0680*/  IMAD.WIDE R6, R5, 0x4, R6 ;  /* 0x0000000405067825 */ /* 0x001fc600078e0206 */
[----:B------:R-:W-:-:S05]  /*0690*/  FSEL R3, R0, -INF , P0 ;  /* 0xff80000000037808 */ /* 0x000fca0000000000 */
[----:B------:R-:W-:Y:S01]  /*06a0*/  STG.E desc[UR4][R6.64], R3 ;  /* 0x0000000306007986 */ /* 0x000fe2000c101904 */
[----:B------:R-:W-:Y:S05]  /*06b0*/  EXIT ;  /* 0x000000000000794d */ /* 0x000fea0003800000 */
        .weak           $__internal_0_$__cuda_sm3x_div_rn_noftz_f32_slowpath
        .type           $__internal_0_$__cuda_sm3x_div_rn_noftz_f32_slowpath,@function
        .size           $__internal_0_$__cuda_sm3x_div_rn_noftz_f32_slowpath,(.L_x_18 - $__internal_0_$__cuda_sm3x_div_rn_noftz_f32_slowpath)
$__internal_0_$__cuda_sm3x_div_rn_noftz_f32_slowpath:
[----:B------:R-:W-:Y:S01]  /*06c0*/  SHF.R.U32.HI R8, RZ, 0x17, R3 ;  /* 0x00000017ff087819 */ /* 0x000fe20000011603 */
[----:B------:R-:W-:Y:S01]  /*06d0*/  BSSY.RECONVERGENT B1, `(.L_x_6) ;  /* 0x0000062000017945 */ /* 0x000fe20003800200 */
[----:B------:R-:W-:Y:S02]  /*06e0*/  SHF.R.U32.HI R7, RZ, 0x17, R0 ;  /* 0x00000017ff077819 */ /* 0x000fe40000011600 */
[----:B------:R-:W-:Y:S02]  /*06f0*/  LOP3.LUT R12, R8, 0xff, RZ, 0xc0, !PT ;  /* 0x000000ff080c7812 */ /* 0x000fe400078ec0ff */
[----:B------:R-:W-:-:S03]  /*0700*/  LOP3.LUT R10, R7, 0xff, RZ, 0xc0, !PT ;  /* 0x000000ff070a7812 */ /* 0x000fc600078ec0ff */
[----:B------:R-:W-:Y:S02]  /*0710*/  VIADD R9, R12, 0xffffffff ;  /* 0xffffffff0c097836 */ /* 0x000fe40000000000 */
[----:B------:R-:W-:-:S03]  /*0720*/  VIADD R8, R10, 0xffffffff ;  /* 0xffffffff0a087836 */ /* 0x000fc60000000000 */
[----:B------:R-:W-:-:S04]  /*0730*/  ISETP.GT.U32.AND P0, PT, R9, 0xfd, PT ;  /* 0x000000fd0900780c */ /* 0x000fc80003f04070 */
[----:B------:R-:W-:-:S13]  /*0740*/  ISETP.GT.U32.OR P0, PT, R8, 0xfd, P0 ;  /* 0x000000fd0800780c */ /* 0x000fda0000704470 */
[----:B------:R-:W-:Y:S01]  /*0750*/  @!P0 MOV R7, RZ ;  /* 0x000000ff00078202 */ /* 0x000fe20000000f00 */
[----:B------:R-:W-:Y:S06]  /*0760*/  @!P0 BRA `(.L_x_7) ;  /* 0x00000000005c8947 */ /* 0x000fec0003800000 */
[----:B------:R-:W-:Y:S02]  /*0770*/  FSETP.GTU.FTZ.AND P0, PT, |R0|, +INF , PT ;  /* 0x7f8000000000780b */ /* 0x000fe40003f1c200 */
[----:B------:R-:W-:-:S04]  /*0780*/  FSETP.GTU.FTZ.AND P1, PT, |R3|, +INF , PT ;  /* 0x7f8000000300780b */ /* 0x000fc80003f3c200 */
[----:B------:R-:W-:-:S13]  /*0790*/  PLOP3.LUT P0, PT, P0, P1, PT, 0xf8, 0x8f ;  /* 0x00000000008f781c */ /* 0x000fda0000703f70 */
[----:B------:R-:W-:Y:S05]  /*07a0*/  @P0 BRA `(.L_x_8) ;  /* 0x00000004004c0947 */ /* 0x000fea0003800000 */
[----:B------:R-:W-:-:S13]  /*07b0*/  LOP3.LUT P0, RZ, R3, 0x7fffffff, R0, 0xc8, !PT ;  /* 0x7fffffff03ff7812 */ /* 0x000fda000780c800 */
[----:B------:R-:W-:Y:S05]  /*07c0*/  @!P0 BRA `(.L_x_9) ;  /* 0x00000004003c8947 */ /* 0x000fea0003800000 */
[C---:B------:R-:W-:Y:S02]  /*07d0*/  FSETP.NEU.FTZ.AND P2, PT, |R0|.reuse, +INF , PT ;  /* 0x7f8000000000780b */ /* 0x040fe40003f5d200 */
[----:B------:R-:W-:Y:S02]  /*07e0*/  FSETP.NEU.FTZ.AND P1, PT, |R3|, +INF , PT ;  /* 0x7f8000000300780b */ /* 0x000fe40003f3d200 */
[----:B------:R-:W-:-:S11]  /*07f0*/  FSETP.NEU.FTZ.AND P0, PT, |R0|, +INF , PT ;  /* 0x7f8000000000780b */ /* 0x000fd60003f1d200 */
[----:B------:R-:W-:Y:S05]  /*0800*/  @!P1 BRA !P2, `(.L_x_9) ;  /* 0x00000004002c9947 */ /* 0x000fea0005000000 */
[----:B------:R-:W-:-:S04]  /*0810*/  LOP3.LUT P2, RZ, R0, 0x7fffffff, RZ, 0xc0, !PT ;  /* 0x7fffffff00ff7812 */ /* 0x000fc8000784c0ff */
[----:B------:R-:W-:-:S13]  /*0820*/  PLOP3.LUT P1, PT, P1, P2, PT, 0x2f, 0xf2 ;  /* 0x0000000000f2781c */ /* 0x000fda0000f24577 */
[----:B------:R-:W-:Y:S05]  /*0830*/  @P1 BRA `(.L_x_10) ;  /* 0x0000000400181947 */ /* 0x000fea0003800000 */
[----:B------:R-:W-:-:S04]  /*0840*/  LOP3.LUT P1, RZ, R3, 0x7fffffff, RZ, 0xc0, !PT ;  /* 0x7fffffff03ff7812 */ /* 0x000fc8000782c0ff */
[----:B------:R-:W-:-:S13]  /*0850*/  PLOP3.LUT P0, PT, P0, P1, PT, 0x2f, 0xf2 ;  /* 0x0000000000f2781c */ /* 0x000fda0000702577 */
[----:B------:R-:W-:Y:S05]  /*0860*/  @P0 BRA `(.L_x_11) ;  /* 0x0000000400000947 */ /* 0x000fea0003800000 */
[----:B------:R-:W-:Y:S02]  /*0870*/  ISETP.GE.AND P0, PT, R8, RZ, PT ;  /* 0x000000ff0800720c */ /* 0x000fe40003f06270 */
[----:B------:R-:W-:-:S11]  /*0880*/  ISETP.GE.AND P1, PT, R9, RZ, PT ;  /* 0x000000ff0900720c */ /* 0x000fd60003f26270 */
[----:B------:R-:W-:Y:S02]  /*0890*/  @P0 IMAD.MOV.U32 R7, RZ, RZ, RZ ;  /* 0x000000ffff070224 */ /* 0x000fe400078e00ff */
[----:B------:R-:W-:Y:S01]  /*08a0*/  @!P0 FFMA R0, R0, 1.84467440737095516160e+19, RZ ;  /* 0x5f80000000008823 */ /* 0x000fe200000000ff */
[----:B------:R-:W-:Y:S02]  /*08b0*/  @!P0 IMAD.MOV.U32 R7, RZ, RZ, -0x40 ;  /* 0xffffffc0ff078424 */ /* 0x000fe400078e00ff */
[----:B------:R-:W-:-:S03]  /*08c0*/  @!P1 FFMA R3, R3, 1.84467440737095516160e+19, RZ ;  /* 0x5f80000003039823 */ /* 0x000fc600000000ff */
[----:B------:R-:W-:-:S07]  /*08d0*/  @!P1 IADD3 R7, PT, PT, R7, 0x40, RZ ;  /* 0x0000004007079810 */ /* 0x000fce0007ffe0ff */
.L_x_7:
[----:B------:R-:W-:Y:S01]  /*08e0*/  LEA R8, R12, 0xc0800000, 0x17 ;  /* 0xc08000000c087811 */ /* 0x000fe200078eb8ff */
[----:B------:R-:W-:Y:S04]  /*08f0*/  BSSY.RECONVERGENT B2, `(.L_x_12) ;  /* 0x0000036000027945 */ /* 0x000fe80003800200 */
[----:B------:R-:W-:Y:S02]  /*0900*/  IMAD.IADD R8, R3, 0x1, -R8 ;  /* 0x0000000103087824 */ /* 0x000fe400078e0a08 */
[----:B------:R-:W-:Y:S02]  /*0910*/  VIADD R3, R10, 0xffffff81 ;  /* 0xffffff810a037836 */ /* 0x000fe40000000000 */
[----:B------:R0:W1:Y:S01]  /*0920*/  MUFU.RCP R9, R8 ;  /* 0x0000000800097308 */ /* 0x0000620000001000 */
[----:B------:R-:W-:Y:S01]  /*0930*/  FADD.FTZ R11, -R8, -RZ ;  /* 0x800000ff080b7221 */ /* 0x000fe20000010100 */
[C---:B------:R-:W-:Y:S01]  /*0940*/  IMAD R0, R3.reuse, -0x800000, R0 ;  /* 0xff80000003007824 */ /* 0x040fe200078e0200 */
[----:B0-----:R-:W-:-:S04]  /*0950*/  IADD3 R8, PT, PT, R3, 0x7f, -R12 ;  /* 0x0000007f03087810 */ /* 0x001fc80007ffe80c */
[----:B------:R-:W-:Y:S01]  /*0960*/  IADD3 R8, PT, PT, R8, R7, RZ ;  /* 0x0000000708087210 */ /* 0x000fe20007ffe0ff */
[----:B-1----:R-:W-:-:S04]  /*0970*/  FFMA R10, R9, R11, 1 ;  /* 0x3f800000090a7423 */ /* 0x002fc8000000000b */
[----:B------:R-:W-:-:S04]  /*0980*/  FFMA R14, R9, R10, R9 ;  /* 0x0000000a090e7223 */ /* 0x000fc80000000009 */
[----:B------:R-:W-:-:S04]  /*0990*/  FFMA R9, R0, R14, RZ ;  /* 0x0000000e00097223 */ /* 0x000fc800000000ff */
[----:B------:R-:W-:-:S04]  /*09a0*/  FFMA R10, R11, R9, R0 ;  /* 0x000000090b0a7223 */ /* 0x000fc80000000000 */
[----:B------:R-:W-:-:S04]  /*09b0*/  FFMA R9, R14, R10, R9 ;  /* 0x0000000a0e097223 */ /* 0x000fc80000000009 */
[----:B------:R-:W-:-:S04]  /*09c0*/  FFMA R10, R11, R9, R0 ;  /* 0x000000090b0a7223 */ /* 0x000fc80000000000 */
[----:B------:R-:W-:-:S05]  /*09d0*/  FFMA R0, R14, R10, R9 ;  /* 0x0000000a0e007223 */ /* 0x000fca0000000009 */
[----:B------:R-:W-:-:S04]  /*09e0*/  SHF.R.U32.HI R3, RZ, 0x17, R0 ;  /* 0x00000017ff037819 */ /* 0x000fc80000011600 */
[----:B------:R-:W-:-:S05]  /*09f0*/  LOP3.LUT R3, R3, 0xff, RZ, 0xc0, !PT ;  /* 0x000000ff03037812 */ /* 0x000fca00078ec0ff */
[----:B------:R-:W-:-:S04]  /*0a00*/  IMAD.IADD R11, R3, 0x1, R8 ;  /* 0x00000001030b7824 */ /* 0x000fc800078e0208 */
[----:B------:R-:W-:-:S05]  /*0a10*/  VIADD R3, R11, 0xffffffff ;  /* 0xffffffff0b037836 */ /* 0x000fca0000000000 */
[----:B------:R-:W-:-:S13]  /*0a20*/  ISETP.GE.U32.AND P0, PT, R3, 0xfe, PT ;  /* 0x000000fe0300780c */ /* 0x000fda0003f06070 */
[----:B------:R-:W-:Y:S05]  /*0a30*/  @!P0 BRA `(.L_x_13) ;  /* 0x0000000000808947 */ /* 0x000fea0003800000 */
[----:B------:R-:W-:-:S13]  /*0a40*/  ISETP.GT.AND P0, PT, R11, 0xfe, PT ;  /* 0x000000fe0b00780c */ /* 0x000fda0003f04270 */
[----:B------:R-:W-:Y:S05]  /*0a50*/  @P0 BRA `(.L_x_14) ;  /* 0x00000000006c0947 */ /* 0x000fea0003800000 */
[----:B------:R-:W-:-:S13]  /*0a60*/  ISETP.GE.AND P0, PT, R11, 0x1, PT ;  /* 0x000000010b00780c */ /* 0x000fda0003f06270 */
[----:B------:R-:W-:Y:S05]  /*0a70*/  @P0 BRA `(.L_x_15) ;  /* 0x0000000000740947 */ /* 0x000fea0003800000 */
[----:B------:R-:W-:Y:S02]  /*0a80*/  ISETP.GE.AND P0, PT, R11, -0x18, PT ;  /* 0xffffffe80b00780c */ /* 0x000fe40003f06270 */
[----:B------:R-:W-:-:S11]  /*0a90*/  LOP3.LUT R0, R0, 0x80000000, RZ, 0xc0, !PT ;  /* 0x8000000000007812 */ /* 0x000fd600078ec0ff */
[----:B------:R-:W-:Y:S05]  /*0aa0*/  @!P0 BRA `(.L_x_15) ;  /* 0x0000000000688947 */ /* 0x000fea0003800000 */
[CCC-:B------:R-:W-:Y:S01]  /*0ab0*/  FFMA.RZ R3, R14.reuse, R10.reuse, R9.reuse ;  /* 0x0000000a0e037223 */ /* 0x1c0fe2000000c009 */
[CCC-:B------:R-:W-:Y:S01]  /*0ac0*/  FFMA.RM R8, R14.reuse, R10.reuse, R9.reuse ;  /* 0x0000000a0e087223 */ /* 0x1c0fe20000004009 */
[C---:B------:R-:W-:Y:S02]  /*0ad0*/  ISETP.NE.AND P2, PT, R11.reuse, RZ, PT ;  /* 0x000000ff0b00720c */ /* 0x040fe40003f45270 */
[----:B------:R-:W-:Y:S02]  /*0ae0*/  ISETP.NE.AND P1, PT, R11, RZ, PT ;  /* 0x000000ff0b00720c */ /* 0x000fe40003f25270 */
[----:B------:R-:W-:Y:S01]  /*0af0*/  LOP3.LUT R7, R3, 0x7fffff, RZ, 0xc0, !PT ;  /* 0x007fffff03077812 */ /* 0x000fe200078ec0ff */
[----:B------:R-:W-:Y:S01]  /*0b00*/  FFMA.RP R3, R14, R10, R9 ;  /* 0x0000000a0e037223 */ /* 0x000fe20000008009 */
[----:B------:R-:W-:Y:S01]  /*0b10*/  IADD3 R10, PT, PT, R11, 0x20, RZ ;  /* 0x000000200b0a7810 */ /* 0x000fe20007ffe0ff */
[----:B------:R-:W-:Y:S01]  /*0b20*/  IMAD.MOV R9, RZ, RZ, -R11 ;  /* 0x000000ffff097224 */ /* 0x000fe200078e0a0b */
[----:B------:R-:W-:-:S02]  /*0b30*/  LOP3.LUT R7, R7, 0x800000, RZ, 0xfc, !PT ;  /* 0x0080000007077812 */ /* 0x000fc400078efcff */
[----:B------:R-:W-:Y:S02]  /*0b40*/  FSETP.NEU.FTZ.AND P0, PT, R3, R8, PT ;  /* 0x000000080300720b */ /* 0x000fe40003f1d000 */
[----:B------:R-:W-:Y:S02]  /*0b50*/  SHF.L.U32 R10, R7, R10, RZ ;  /* 0x0000000a070a7219 */ /* 0x000fe400000006ff */
[----:B------:R-:W-:Y:S02]  /*0b60*/  SEL R8, R9, RZ, P2 ;  /* 0x000000ff09087207 */ /* 0x000fe40001000000 */
[----:B------:R-:W-:Y:S02]  /*0b70*/  ISETP.NE.AND P1, PT, R10, RZ, P1 ;  /* 0x000000ff0a00720c */ /* 0x000fe40000f25270 */
[----:B------:R-:W-:Y:S02]  /*0b80*/  SHF.R.U32.HI R8, RZ, R8, R7 ;  /* 0x00000008ff087219 */ /* 0x000fe40000011607 */
[----:B------:R-:W-:-:S02]  /*0b90*/  PLOP3.LUT P0, PT, P0, P1, PT, 0xf8, 0x8f ;  /* 0x00000000008f781c */ /* 0x000fc40000703f70 */
[----:B------:R-:W-:Y:S02]  /*0ba0*/  SHF.R.U32.HI R10, RZ, 0x1, R8 ;  /* 0x00000001ff0a7819 */ /* 0x000fe40000011608 */
[----:B------:R-:W-:-:S04]  /*0bb0*/  SEL R3, RZ, 0x1, !P0 ;  /* 0x00000001ff037807 */ /* 0x000fc80004000000 */
[----:B------:R-:W-:-:S04]  /*0bc0*/  LOP3.LUT R3, R3, 0x1, R10, 0xf8, !PT ;  /* 0x0000000103037812 */ /* 0x000fc800078ef80a */
[----:B------:R-:W-:-:S04]  /*0bd0*/  LOP3.LUT R3, R3, R8, RZ, 0xc0, !PT ;  /* 0x0000000803037212 */ /* 0x000fc800078ec0ff */
[----:B------:R-:W-:-:S04]  /*0be0*/  IADD3 R3, PT, PT, R10, R3, RZ ;  /* 0x000000030a037210 */ /* 0x000fc80007ffe0ff */
[----:B------:R-:W-:Y:S01]  /*0bf0*/  LOP3.LUT R0, R3, R0, RZ, 0xfc, !PT ;  /* 0x0000000003007212 */ /* 0x000fe200078efcff */
[----:B------:R-:W-:Y:S06]  /*0c00*/  BRA `(.L_x_15) ;  /* 0x0000000000107947 */ /* 0x000fec0003800000 */
.L_x_14:
[----:B------:R-:W-:-:S04]  /*0c10*/  LOP3.LUT R0, R0, 0x80000000, RZ, 0xc0, !PT ;  /* 0x8000000000007812 */ /* 0x000fc800078ec0ff */
[----:B------:R-:W-:Y:S01]  /*0c20*/  LOP3.LUT R0, R0, 0x7f800000, RZ, 0xfc, !PT ;  /* 0x7f80000000007812 */ /* 0x000fe200078efcff */
[----:B------:R-:W-:Y:S06]  /*0c30*/  BRA `(.L_x_15) ;  /* 0x0000000000047947 */ /* 0x000fec0003800000 */
.L_x_13:
[----:B------:R-:W-:-:S07]  /*0c40*/  IMAD R0, R8, 0x800000, R0 ;  /* 0x0080000008007824 */ /* 0x000fce00078e0200 */
.L_x_15:
[----:B------:R-:W-:Y:S05]  /*0c50*/  BSYNC.RECONVERGENT B2 ;  /* 0x0000000000027941 */ /* 0x000fea0003800200 */
.L_x_12:
[----:B------:R-:W-:Y:S05]  /*0c60*/  BRA `(.L_x_16) ;  /* 0x0000000000207947 */ /* 0x000fea0003800000 */
.L_x_11:
[----:B------:R-:W-:-:S04]  /*0c70*/  LOP3.LUT R0, R3, 0x80000000, R0, 0x48, !PT ;  /* 0x8000000003007812 */ /* 0x000fc800078e4800 */
[----:B------:R-:W-:Y:S01]  /*0c80*/  LOP3.LUT R0, R0, 0x7f800000, RZ, 0xfc, !PT ;  /* 0x7f80000000007812 */ /* 0x000fe200078efcff */
[----:B------:R-:W-:Y:S06]  /*0c90*/  BRA `(.L_x_16) ;  /* 0x0000000000147947 */ /* 0x000fec0003800000 */
.L_x_10:
[----:B------:R-:W-:Y:S01]  /*0ca0*/  LOP3.LUT R0, R3, 0x80000000, R0, 0x48, !PT ;  /* 0x8000000003007812 */ /* 0x000fe200078e4800 */
[----:B------:R-:W-:Y:S06]  /*0cb0*/  BRA `(.L_x_16) ;  /* 0x00000000000c7947 */ /* 0x000fec0003800000 */
.L_x_9:
[----:B------:R-:W0:Y:S01]  /*0cc0*/  MUFU.RSQ R0, -QNAN ;  /* 0xffc0000000007908 */ /* 0x000e220000001400 */
[----:B------:R-:W-:Y:S05]  /*0cd0*/  BRA `(.L_x_16) ;  /* 0x0000000000047947 */ /* 0x000fea0003800000 */
.L_x_8:
[----:B------:R-:W-:-:S07]  /*0ce0*/  FADD.FTZ R0, R0, R3 ;  /* 0x0000000300007221 */ /* 0x000fce0000010000 */
.L_x_16:
[----:B------:R-:W-:Y:S05]  /*0cf0*/  BSYNC.RECONVERGENT B1 ;  /* 0x0000000000017941 */ /* 0x000fea0003800200 */
.L_x_6:
[----:B------:R-:W-:-:S04]  /*0d00*/  HFMA2 R7, -RZ, RZ, 0, 0 ;  /* 0x00000000ff077431 */ /* 0x000fc800000001ff */
[----:B0-----:R-:W-:Y:S05]  /*0d10*/  RET.REL.NODEC R6 `(_Z10mandelbrotPfiiffff) ;  /* 0xfffffff006b87950 */ /* 0x001fea0003c3ffff */
.L_x_17:
[----:B------:R-:W-:-:S00]  /*0d20*/  BRA `(.L_x_17) ;  /* 0xfffffffc00fc7947 */ /* 0x000fc0000383ffff */
[----:B------:R-:W-:-:S00]  /*0d30*/  NOP ;  /* 0x0000000000007918 */ /* 0x000fc00000000000 */
        /* <DEDUP_REMOVED lines=12> */
.L_x_18:


//--------------------- .nv.shared.reserved.0     --------------------------
	.section	.nv.shared.reserved.0,"aw",@nobits
	.weak		__nv_reservedSMEM_offset_0_alias
	.size		__nv_reservedSMEM_offset_0_alias, 0, 64
	.other		__nv_reservedSMEM_offset_0_alias,@"STO_CUDA_RESERVED_SHARED STV_DEFAULT"
__nv_reservedSMEM_offset_0_alias:
	.zero		0
	.zero		64


//--------------------- .nv.constant0._Z10mandelbrotPfiiffff --------------------------
	.section	.nv.constant0._Z10mandelbrotPfiiffff,"a",@progbits
	.sectionflags	@""
	.align	4
.nv.constant0._Z10mandelbrotPfiiffff:
	.zero		928


//--------------------- SYMBOLS --------------------------

	.type		.nv.reservedSmem.offset0,@object
	.size		.nv.reservedSmem.offset0,0x4
